//
// Generated by NVIDIA NVVM Compiler
//
// Compiler Build ID: CL-36424714
// Cuda compilation tools, release 13.0, V13.0.88
// Based on NVVM 20.0.0
//

.version 9.0
.target sm_100
.address_size 64

	// .globl	_Z3knniiiPiS_

.visible .entry _Z3knniiiPiS_(
	.param .u32 _Z3knniiiPiS__param_0,
	.param .u32 _Z3knniiiPiS__param_1,
	.param .u32 _Z3knniiiPiS__param_2,
	.param .u64 .ptr .align 1 _Z3knniiiPiS__param_3,
	.param .u64 .ptr .align 1 _Z3knniiiPiS__param_4
)
{
	.reg .pred 	%p<62>;
	.reg .b32 	%r<197>;
	.reg .b64 	%rd<50>;

	ld.param.u32 	%r64, [_Z3knniiiPiS__param_0];
	ld.param.u32 	%r65, [_Z3knniiiPiS__param_1];
	ld.param.u32 	%r66, [_Z3knniiiPiS__param_2];
	ld.param.u64 	%rd11, [_Z3knniiiPiS__param_3];
	ld.param.u64 	%rd12, [_Z3knniiiPiS__param_4];
	cvta.to.global.u64 	%rd1, %rd11;
	cvta.to.global.u64 	%rd2, %rd12;
	mov.u32 	%r1, %ctaid.x;
	setp.lt.s32 	%p1, %r66, 1;
	@%p1 bra 	$L__BB0_19;
	setp.lt.s32 	%p2, %r64, 1;
	mul.lo.s32 	%r2, %r65, %r1;
	mul.lo.s32 	%r3, %r66, %r1;
	@%p2 bra 	$L__BB0_19;
	setp.gt.s32 	%p3, %r65, 0;
	@%p3 bra 	$L__BB0_20;
	and.b32  	%r4, %r64, 3;
	and.b32  	%r5, %r64, 2147483644;
	mov.b32 	%r195, 100;
	mov.b32 	%r181, 0;
	mov.u32 	%r196, %r1;
$L__BB0_4:
	setp.lt.u32 	%p4, %r64, 4;
	add.s32 	%r71, %r181, %r3;
	mul.wide.u32 	%rd13, %r71, 4;
	add.s64 	%rd10, %rd2, %rd13;
	mov.b32 	%r190, 0;
	@%p4 bra 	$L__BB0_9;
	mov.b32 	%r185, 0;
$L__BB0_6:
	setp.ne.s32 	%p5, %r185, %r196;
	setp.ne.s32 	%p6, %r185, %r1;
	and.pred  	%p7, %p6, %p5;
	setp.gt.s32 	%p8, %r195, 0;
	and.pred  	%p9, %p7, %p8;
	selp.b32 	%r73, 0, %r195, %p9;
	selp.b32 	%r75, %r185, %r196, %p9;
	add.s32 	%r76, %r185, 1;
	setp.ne.s32 	%p10, %r76, %r75;
	setp.ne.s32 	%p11, %r76, %r1;
	and.pred  	%p12, %p11, %p10;
	setp.gt.s32 	%p13, %r73, 0;
	and.pred  	%p14, %p12, %p13;
	selp.b32 	%r77, 0, %r73, %p14;
	selp.b32 	%r79, %r76, %r75, %p14;
	or.pred  	%p15, %p9, %p14;
	add.s32 	%r80, %r185, 2;
	setp.ne.s32 	%p16, %r80, %r79;
	setp.ne.s32 	%p17, %r80, %r1;
	and.pred  	%p18, %p17, %p16;
	setp.gt.s32 	%p19, %r77, 0;
	and.pred  	%p20, %p18, %p19;
	selp.b32 	%r81, 0, %r77, %p20;
	selp.b32 	%r83, %r80, %r79, %p20;
	or.pred  	%p21, %p15, %p20;
	add.s32 	%r84, %r185, 3;
	setp.ne.s32 	%p22, %r84, %r83;
	setp.ne.s32 	%p23, %r84, %r1;
	and.pred  	%p24, %p23, %p22;
	setp.gt.s32 	%p25, %r81, 0;
	and.pred  	%p26, %p24, %p25;
	selp.b32 	%r195, 0, %r81, %p26;
	selp.b32 	%r196, %r84, %r83, %p26;
	or.pred  	%p27, %p21, %p26;
	not.pred 	%p28, %p27;
	@%p28 bra 	$L__BB0_8;
	st.global.u32 	[%rd10], %r196;
$L__BB0_8:
	add.s32 	%r185, %r185, 4;
	setp.ne.s32 	%p29, %r185, %r5;
	mov.u32 	%r190, %r5;
	@%p29 bra 	$L__BB0_6;
$L__BB0_9:
	setp.eq.s32 	%p30, %r4, 0;
	@%p30 bra 	$L__BB0_18;
	setp.eq.s32 	%p31, %r190, %r196;
	setp.eq.s32 	%p32, %r190, %r1;
	or.pred  	%p33, %p32, %p31;
	setp.lt.s32 	%p34, %r195, 1;
	or.pred  	%p35, %p33, %p34;
	@%p35 bra 	$L__BB0_12;
	st.global.u32 	[%rd10], %r190;
	mov.b32 	%r195, 0;
	mov.u32 	%r196, %r190;
$L__BB0_12:
	setp.eq.s32 	%p36, %r4, 1;
	add.s32 	%r57, %r190, 1;
	@%p36 bra 	$L__BB0_18;
	setp.eq.s32 	%p37, %r57, %r196;
	setp.eq.s32 	%p38, %r57, %r1;
	or.pred  	%p39, %p38, %p37;
	setp.lt.s32 	%p40, %r195, 1;
	or.pred  	%p41, %p39, %p40;
	@%p41 bra 	$L__BB0_15;
	st.global.u32 	[%rd10], %r57;
	mov.b32 	%r195, 0;
	mov.u32 	%r196, %r57;
$L__BB0_15:
	setp.eq.s32 	%p42, %r4, 2;
	add.s32 	%r60, %r190, 2;
	@%p42 bra 	$L__BB0_18;
	setp.eq.s32 	%p43, %r60, %r196;
	setp.eq.s32 	%p44, %r60, %r1;
	or.pred  	%p45, %p44, %p43;
	setp.lt.s32 	%p46, %r195, 1;
	or.pred  	%p47, %p45, %p46;
	@%p47 bra 	$L__BB0_18;
	st.global.u32 	[%rd10], %r60;
	mov.b32 	%r195, 0;
	mov.u32 	%r196, %r60;
$L__BB0_18:
	add.s32 	%r181, %r181, 1;
	setp.ne.s32 	%p48, %r181, %r66;
	@%p48 bra 	$L__BB0_4;
$L__BB0_19:
	ret;
$L__BB0_20:
	and.b32  	%r6, %r65, 7;
	and.b32  	%r7, %r65, 3;
	and.b32  	%r8, %r65, 2147483640;
	and.b32  	%r9, %r65, 1;
	neg.s32 	%r10, %r8;
	cvt.u64.u32 	%rd3, %r2;
	mov.b32 	%r168, 100;
	mov.b32 	%r161, 0;
	shl.b64 	%rd14, %rd3, 2;
	add.s64 	%rd15, %rd14, %rd1;
	add.s64 	%rd8, %rd15, 16;
	mov.u32 	%r169, %r1;
$L__BB0_21:
	mov.b32 	%r165, 0;
$L__BB0_22:
	setp.ne.s32 	%p49, %r165, %r169;
	setp.ne.s32 	%p50, %r165, %r1;
	and.pred  	%p51, %p50, %p49;
	@%p51 bra 	$L__BB0_23;
	bra.uni 	$L__BB0_26;
$L__BB0_23:
	setp.lt.u32 	%p52, %r65, 8;
	mul.lo.s32 	%r24, %r165, %r65;
	mov.b32 	%r179, 0;
	mov.u32 	%r175, %r179;
	@%p52 bra 	$L__BB0_29;
	mul.wide.u32 	%rd16, %r24, 4;
	add.s64 	%rd17, %rd1, %rd16;
	add.s64 	%rd48, %rd17, 16;
	mov.b32 	%r179, 0;
	mov.u64 	%rd49, %rd8;
	mov.u32 	%r166, %r10;
	bra.uni 	$L__BB0_28;
$L__BB0_25:
	add.s32 	%r159, %r161, %r3;
	mul.wide.u32 	%rd46, %r159, 4;
	add.s64 	%rd47, %rd2, %rd46;
	st.global.u32 	[%rd47], %r165;
	mov.u32 	%r168, %r179;
	mov.u32 	%r169, %r165;
$L__BB0_26:
	add.s32 	%r165, %r165, 1;
	setp.eq.s32 	%p60, %r165, %r64;
	@%p60 bra 	$L__BB0_27;
	bra.uni 	$L__BB0_22;
$L__BB0_27:
	add.s32 	%r161, %r161, 1;
	setp.eq.s32 	%p61, %r161, %r66;
	@%p61 bra 	$L__BB0_19;
	bra.uni 	$L__BB0_21;
$L__BB0_28:
	.pragma "nounroll";
	ld.global.u32 	%r94, [%rd49+-16];
	ld.global.u32 	%r95, [%rd48+-16];
	sub.s32 	%r96, %r94, %r95;
	mad.lo.s32 	%r97, %r96, %r96, %r179;
	ld.global.u32 	%r98, [%rd49+-12];
	ld.global.u32 	%r99, [%rd48+-12];
	sub.s32 	%r100, %r98, %r99;
	mad.lo.s32 	%r101, %r100, %r100, %r97;
	ld.global.u32 	%r102, [%rd49+-8];
	ld.global.u32 	%r103, [%rd48+-8];
	sub.s32 	%r104, %r102, %r103;
	mad.lo.s32 	%r105, %r104, %r104, %r101;
	ld.global.u32 	%r106, [%rd49+-4];
	ld.global.u32 	%r107, [%rd48+-4];
	sub.s32 	%r108, %r106, %r107;
	mad.lo.s32 	%r109, %r108, %r108, %r105;
	ld.global.u32 	%r110, [%rd49];
	ld.global.u32 	%r111, [%rd48];
	sub.s32 	%r112, %r110, %r111;
	mad.lo.s32 	%r113, %r112, %r112, %r109;
	ld.global.u32 	%r114, [%rd49+4];
	ld.global.u32 	%r115, [%rd48+4];
	sub.s32 	%r116, %r114, %r115;
	mad.lo.s32 	%r117, %r116, %r116, %r113;
	ld.global.u32 	%r118, [%rd49+8];
	ld.global.u32 	%r119, [%rd48+8];
	sub.s32 	%r120, %r118, %r119;
	mad.lo.s32 	%r121, %r120, %r120, %r117;
	ld.global.u32 	%r122, [%rd49+12];
	ld.global.u32 	%r123, [%rd48+12];
	sub.s32 	%r124, %r122, %r123;
	mad.lo.s32 	%r179, %r124, %r124, %r121;
	add.s32 	%r166, %r166, 8;
	add.s64 	%rd49, %rd49, 32;
	add.s64 	%rd48, %rd48, 32;
	setp.eq.s32 	%p53, %r166, 0;
	mov.u32 	%r175, %r8;
	@%p53 bra 	$L__BB0_29;
	bra.uni 	$L__BB0_28;
$L__BB0_29:
	setp.eq.s32 	%p54, %r6, 0;
	@%p54 bra 	$L__BB0_37;
	add.s32 	%r126, %r6, -1;
	setp.lt.u32 	%p55, %r126, 3;
	@%p55 bra 	$L__BB0_32;
	add.s32 	%r127, %r175, %r2;
	mul.wide.u32 	%rd18, %r127, 4;
	add.s64 	%rd19, %rd1, %rd18;
	ld.global.u32 	%r128, [%rd19];
	add.s32 	%r129, %r175, %r24;
	mul.wide.u32 	%rd20, %r129, 4;
	add.s64 	%rd21, %rd1, %rd20;
	ld.global.u32 	%r130, [%rd21];
	sub.s32 	%r131, %r128, %r130;
	mad.lo.s32 	%r132, %r131, %r131, %r179;
	cvt.u64.u32 	%rd22, %r175;
	add.s64 	%rd23, %rd22, %rd3;
	shl.b64 	%rd24, %rd23, 2;
	add.s64 	%rd25, %rd1, %rd24;
	ld.global.u32 	%r133, [%rd25+4];
	cvt.u64.u32 	%rd26, %r24;
	add.s64 	%rd27, %rd22, %rd26;
	shl.b64 	%rd28, %rd27, 2;
	add.s64 	%rd29, %rd1, %rd28;
	ld.global.u32 	%r134, [%rd29+4];
	sub.s32 	%r135, %r133, %r134;
	mad.lo.s32 	%r136, %r135, %r135, %r132;
	ld.global.u32 	%r137, [%rd25+8];
	ld.global.u32 	%r138, [%rd29+8];
	sub.s32 	%r139, %r137, %r138;
	mad.lo.s32 	%r140, %r139, %r139, %r136;
	ld.global.u32 	%r141, [%rd25+12];
	ld.global.u32 	%r142, [%rd29+12];
	sub.s32 	%r143, %r141, %r142;
	mad.lo.s32 	%r179, %r143, %r143, %r140;
	add.s32 	%r175, %r175, 4;
$L__BB0_32:
	setp.eq.s32 	%p56, %r7, 0;
	@%p56 bra 	$L__BB0_37;
	setp.eq.s32 	%p57, %r7, 1;
	@%p57 bra 	$L__BB0_35;
	add.s32 	%r145, %r175, %r2;
	mul.wide.u32 	%rd30, %r145, 4;
	add.s64 	%rd31, %rd1, %rd30;
	ld.global.u32 	%r146, [%rd31];
	add.s32 	%r147, %r175, %r24;
	mul.wide.u32 	%rd32, %r147, 4;
	add.s64 	%rd33, %rd1, %rd32;
	ld.global.u32 	%r148, [%rd33];
	sub.s32 	%r149, %r146, %r148;
	mad.lo.s32 	%r150, %r149, %r149, %r179;
	cvt.u64.u32 	%rd34, %r175;
	add.s64 	%rd35, %rd34, %rd3;
	shl.b64 	%rd36, %rd35, 2;
	add.s64 	%rd37, %rd1, %rd36;
	ld.global.u32 	%r151, [%rd37+4];
	cvt.u64.u32 	%rd38, %r24;
	add.s64 	%rd39, %rd34, %rd38;
	shl.b64 	%rd40, %rd39, 2;
	add.s64 	%rd41, %rd1, %rd40;
	ld.global.u32 	%r152, [%rd41+4];
	sub.s32 	%r153, %r151, %r152;
	mad.lo.s32 	%r179, %r153, %r153, %r150;
	add.s32 	%r175, %r175, 2;
$L__BB0_35:
	setp.eq.s32 	%p58, %r9, 0;
	@%p58 bra 	$L__BB0_37;
	add.s32 	%r154, %r175, %r2;
	mul.wide.u32 	%rd42, %r154, 4;
	add.s64 	%rd43, %rd1, %rd42;
	ld.global.u32 	%r155, [%rd43];
	add.s32 	%r156, %r175, %r24;
	mul.wide.u32 	%rd44, %r156, 4;
	add.s64 	%rd45, %rd1, %rd44;
	ld.global.u32 	%r157, [%rd45];
	sub.s32 	%r158, %r155, %r157;
	mad.lo.s32 	%r179, %r158, %r158, %r179;
$L__BB0_37:
	setp.lt.s32 	%p59, %r179, %r168;
	@%p59 bra 	$L__BB0_25;
	bra.uni 	$L__BB0_26;

}


// ===== COMPILED SASS (sm_100) =====

	.target	sm_100

	.elftype	@"ET_EXEC"


//--------------------- .note.nv.tkinfo           --------------------------
	.section	.note.nv.tkinfo,"",@"SHT_NOTE"
	.sectionflags	@"SHF_NOTE_NV_TKINFO"
	.tkinfo
        /*0018*/ 	.word	0x00000002
        /*0030*/ 	.string	""
        /*0030*/ 	.string	"ptxas"
        /*0030*/ 	.string	"Cuda compilation tools, release 13.0, V13.0.88"
        /*0030*/ 	.string	"Build cuda_13.0.r13.0/compiler.36424714_0"
        /*0030*/ 	.string	"-arch sm_100 -m 64 "



//--------------------- .note.nv.cuinfo           --------------------------
	.section	.note.nv.cuinfo,"",@"SHT_NOTE"
	.sectionflags	@"SHF_NOTE_NV_CUINFO"
        /*0018*/ 	.short	0x0002
        /*001a*/ 	.short	0x0064
        /*001c*/ 	.short	0x0082
	.zero		2


//--------------------- .nv.info                  --------------------------
	.section	.nv.info,"",@"SHT_CUDA_INFO"
	.align	4


	//----- nvinfo : EIATTR_REGCOUNT
	.align		4
        /*0000*/ 	.byte	0x04, 0x2f
        /*0002*/ 	.short	(.L_1 - .L_0)
	.align		4
.L_0:
        /*0004*/ 	.word	index@(_Z3knniiiPiS_)
        /*0008*/ 	.word	0x00000020


	//----- nvinfo : EIATTR_FRAME_SIZE
	.align		4
.L_1:
        /*000c*/ 	.byte	0x04, 0x11
        /*000e*/ 	.short	(.L_3 - .L_2)
	.align		4
.L_2:
        /*0010*/ 	.word	index@(_Z3knniiiPiS_)
        /*0014*/ 	.word	0x00000000


	//----- nvinfo : EIATTR_MIN_STACK_SIZE
	.align		4
.L_3:
        /*0018*/ 	.byte	0x04, 0x12
        /*001a*/ 	.short	(.L_5 - .L_4)
	.align		4
.L_4:
        /*001c*/ 	.word	index@(_Z3knniiiPiS_)
        /*0020*/ 	.word	0x00000000
.L_5:


//--------------------- .nv.compat                --------------------------
	.section	.nv.compat,"",@"SHT_CUDA_COMPAT_INFO"
	.align	4
        /*0000*/ 	.byte	0x02, 0x09, 0x00, 0x00, 0x02, 0x02, 0x01, 0x00, 0x02, 0x05, 0x05, 0x00, 0x03, 0x07, 0x01, 0x01
        /*0010*/ 	.byte	0x02, 0x03, 0x00, 0x00, 0x02, 0x06, 0x01, 0x00, 0x04, 0x0b, 0x08, 0x00, 0x09, 0x00, 0x00, 0x00
        /*0020*/ 	.byte	0x00, 0x00, 0x00, 0x00


//--------------------- .nv.info._Z3knniiiPiS_    --------------------------
	.section	.nv.info._Z3knniiiPiS_,"",@"SHT_CUDA_INFO"
	.sectionflags	@""
	.align	4


	//----- nvinfo : EIATTR_CUDA_API_VERSION
	.align		4
        /*0000*/ 	.byte	0x04, 0x37
        /*0002*/ 	.short	(.L_7 - .L_6)
.L_6:
        /*0004*/ 	.word	0x00000082


	//----- nvinfo : EIATTR_KPARAM_INFO
	.align		4
.L_7:
        /*0008*/ 	.byte	0x04, 0x17
        /*000a*/ 	.short	(.L_9 - .L_8)
.L_8:
        /*000c*/ 	.word	0x00000000
        /*0010*/ 	.short	0x0004
        /*0012*/ 	.short	0x0018
        /*0014*/ 	.byte	0x00, 0xf5, 0x21, 0x00


	//----- nvinfo : EIATTR_KPARAM_INFO
	.align		4
.L_9:
        /*0018*/ 	.byte	0x04, 0x17
        /*001a*/ 	.short	(.L_11 - .L_10)
.L_10:
        /*001c*/ 	.word	0x00000000
        /*0020*/ 	.short	0x0003
        /*0022*/ 	.short	0x0010
        /*0024*/ 	.byte	0x00, 0xf5, 0x21, 0x00


	//----- nvinfo : EIATTR_KPARAM_INFO
	.align		4
.L_11:
        /*0028*/ 	.byte	0x04, 0x17
        /*002a*/ 	.short	(.L_13 - .L_12)
.L_12:
        /*002c*/ 	.word	0x00000000
        /*0030*/ 	.short	0x0002
        /*0032*/ 	.short	0x0008
        /*0034*/ 	.byte	0x00, 0xf0, 0x11, 0x00


	//----- nvinfo : EIATTR_KPARAM_INFO
	.align		4
.L_13:
        /*0038*/ 	.byte	0x04, 0x17
        /*003a*/ 	.short	(.L_15 - .L_14)
.L_14:
        /*003c*/ 	.word	0x00000000
        /*0040*/ 	.short	0x0001
        /*0042*/ 	.short	0x0004
        /*0044*/ 	.byte	0x00, 0xf0, 0x11, 0x00


	//----- nvinfo : EIATTR_KPARAM_INFO
	.align		4
.L_15:
        /*0048*/ 	.byte	0x04, 0x17
        /*004a*/ 	.short	(.L_17 - .L_16)
.L_16:
        /*004c*/ 	.word	0x00000000
        /*0050*/ 	.short	0x0000
        /*0052*/ 	.short	0x0000
        /*0054*/ 	.byte	0x00, 0xf0, 0x11, 0x00


	//----- nvinfo : EIATTR_SPARSE_MMA_MASK
	.align		4
.L_17:
        /*0058*/ 	.byte	0x03, 0x50
        /*005a*/ 	.short	0x0000


	//----- nvinfo : EIATTR_MAXREG_COUNT
	.align		4
        /*005c*/ 	.byte	0x03, 0x1b
        /*005e*/ 	.short	0x00ff


	//----- nvinfo : EIATTR_MERCURY_ISA_VERSION
	.align		4
        /*0060*/ 	.byte	0x03, 0x5f
        /*0062*/ 	.short	0x0101


	//----- nvinfo : EIATTR_VRC_CTA_INIT_COUNT
	.align		4
        /*0064*/ 	.byte	0x02, 0x4a
	.zero		1
	.zero		1


	//----- nvinfo : EIATTR_EXIT_INSTR_OFFSETS
	.align		4
        /*0068*/ 	.byte	0x04, 0x1c
        /*006a*/ 	.short	(.L_19 - .L_18)


	//   ....[0]....
.L_18:
        /*006c*/ 	.word	0x00000030


	//   ....[1]....
        /*0070*/ 	.word	0x00000060


	//   ....[2]....
        /*0074*/ 	.word	0x00000540


	//   ....[3]....
        /*0078*/ 	.word	0x00000f30


	//----- nvinfo : EIATTR_CBANK_PARAM_SIZE
	.align		4
.L_19:
        /*007c*/ 	.byte	0x03, 0x19
        /*007e*/ 	.short	0x0020


	//----- nvinfo : EIATTR_PARAM_CBANK
	.align		4
        /*0080*/ 	.byte	0x04, 0x0a
        /*0082*/ 	.short	(.L_21 - .L_20)
	.align		4
.L_20:
        /*0084*/ 	.word	index@(.nv.constant0._Z3knniiiPiS_)
        /*0088*/ 	.short	0x0380
        /*008a*/ 	.short	0x0020


	//----- nvinfo : EIATTR_SW_WAR
	.align		4
.L_21:
        /*008c*/ 	.byte	0x04, 0x36
        /*008e*/ 	.short	(.L_23 - .L_22)
.L_22:
        /*0090*/ 	.word	0x00000008
.L_23:


//--------------------- .nv.callgraph             --------------------------
	.section	.nv.callgraph,"",@"SHT_CUDA_CALLGRAPH"
	.align	4
	.sectionentsize	8
	.align		4
        /*0000*/ 	.word	0x00000000
	.align		4
        /*0004*/ 	.word	0xffffffff
	.align		4
        /*0008*/ 	.word	0x00000000
	.align		4
        /*000c*/ 	.word	0xfffffffe
	.align		4
        /*0010*/ 	.word	0x00000000
	.align		4
        /*0014*/ 	.word	0xfffffffd
	.align		4
        /*0018*/ 	.word	0x00000000
	.align		4
        /*001c*/ 	.word	0xfffffffc


//--------------------- .text._Z3knniiiPiS_       --------------------------
	.section	.text._Z3knniiiPiS_,"ax",@progbits
	.align	128
        .global         _Z3knniiiPiS_
        .type           _Z3knniiiPiS_,@function
        .size           _Z3knniiiPiS_,(.L_x_14 - _Z3knniiiPiS_)
        .other          _Z3knniiiPiS_,@"STO_CUDA_ENTRY STV_DEFAULT"
_Z3knniiiPiS_:
.text._Z3knniiiPiS_:
[----:B------:R-:W-:Y:S08]  /*0000*/  LDC R1, c[0x0][0x37c] ;  /* 0x0000df00ff017b82 */ /* 0x000ff00000000800 */
[----:B------:R-:W0:Y:S02]  /*0010*/  LDC R0, c[0x0][0x388] ;  /* 0x0000e200ff007b82 */ /* 0x000e240000000800 */
[----:B0-----:R-:W-:-:S13]  /*0020*/  ISETP.GE.AND P0, PT, R0, 0x1, PT ;  /* 0x000000010000780c */ /* 0x001fda0003f06270 */
[----:B------:R-:W-:Y:S05]  /*0030*/  @!P0 EXIT ;  /* 0x000000000000894d */ /* 0x000fea0003800000 */
[----:B------:R-:W0:Y:S02]  /*0040*/  LDC.64 R4, c[0x0][0x380] ;  /* 0x0000e000ff047b82 */ /* 0x000e240000000a00 */
[----:B0-----:R-:W-:-:S13]  /*0050*/  ISETP.GE.AND P0, PT, R4, 0x1, PT ;  /* 0x000000010400780c */ /* 0x001fda0003f06270 */
[----:B------:R-:W-:Y:S05]  /*0060*/  @!P0 EXIT ;  /* 0x000000000000894d */ /* 0x000fea0003800000 */
[----:B------:R-:W0:Y:S01]  /*0070*/  S2R R0, SR_CTAID.X ;  /* 0x0000000000007919 */ /* 0x000e220000002500 */
[----:B------:R-:W-:Y:S01]  /*0080*/  ISETP.GT.AND P0, PT, R5, RZ, PT ;  /* 0x000000ff0500720c */ /* 0x000fe20003f04270 */
[----:B------:R-:W1:Y:S01]  /*0090*/  LDCU.64 UR6, c[0x0][0x358] ;  /* 0x00006b00ff0677ac */ /* 0x000e620008000a00 */
[----:B0-----:R-:W-:-:S11]  /*00a0*/  IMAD R2, R0, R5, RZ ;  /* 0x0000000500027224 */ /* 0x001fd600078e02ff */
[----:B-1----:R-:W-:Y:S05]  /*00b0*/  @P0 BRA `(.L_x_0) ;  /* 0x0000000400240947 */ /* 0x002fea0003800000 */
[C---:B------:R-:W-:Y:S01]  /*00c0*/  LOP3.LUT R12, R4.reuse, 0x3, RZ, 0xc0, !PT ;  /* 0x00000003040c7812 */ /* 0x040fe200078ec0ff */
[----:B------:R-:W-:Y:S01]  /*00d0*/  IMAD.MOV.U32 R5, RZ, RZ, 0x64 ;  /* 0x00000064ff057424 */ /* 0x000fe200078e00ff */
[----:B------:R-:W-:Y:S01]  /*00e0*/  LOP3.LUT R4, R4, 0x7ffffffc, RZ, 0xc0, !PT ;  /* 0x7ffffffc04047812 */ /* 0x000fe200078ec0ff */
[----:B------:R-:W-:Y:S01]  /*00f0*/  IMAD.MOV.U32 R7, RZ, RZ, R0 ;  /* 0x000000ffff077224 */ /* 0x000fe200078e0000 */
[----:B------:R-:W-:-:S06]  /*0100*/  UMOV UR4, URZ ;  /* 0x000000ff00047c82 */ /* 0x000fcc0008000000 */
.L_x_4:
[----:B01----:R-:W0:Y:S01]  /*0110*/  LDC R11, c[0x0][0x388] ;  /* 0x0000e200ff0b7b82 */ /* 0x003e220000000800 */
[----:B------:R-:W1:Y:S07]  /*0120*/  LDCU UR5, c[0x0][0x380] ;  /* 0x00007000ff0577ac */ /* 0x000e6e0008000800 */
[----:B------:R-:W2:Y:S01]  /*0130*/  LDC.64 R2, c[0x0][0x398] ;  /* 0x0000e600ff027b82 */ /* 0x000ea20000000a00 */
[----:B-1----:R-:W-:Y:S01]  /*0140*/  UISETP.GE.U32.AND UP0, UPT, UR5, 0x4, UPT ;  /* 0x000000040500788c */ /* 0x002fe2000bf06070 */
[----:B0-----:R-:W-:Y:S01]  /*0150*/  IMAD R9, R0, R11, UR4 ;  /* 0x0000000400097e24 */ /* 0x001fe2000f8e020b */
[----:B------:R-:W-:-:S06]  /*0160*/  UIADD3 UR4, UPT, UPT, UR4, 0x1, URZ ;  /* 0x0000000104047890 */ /* 0x000fcc000fffe0ff */
[----:B------:R-:W-:Y:S01]  /*0170*/  ISETP.NE.AND P4, PT, R11, UR4, PT ;  /* 0x000000040b007c0c */ /* 0x000fe2000bf85270 */
[----:B--2---:R-:W-:-:S04]  /*0180*/  IMAD.WIDE.U32 R2, R9, 0x4, R2 ;  /* 0x0000000409027825 */ /* 0x004fc800078e0002 */
[----:B------:R-:W-:Y:S01]  /*0190*/  IMAD.MOV.U32 R9, RZ, RZ, RZ ;  /* 0x000000ffff097224 */ /* 0x000fe200078e00ff */
[----:B------:R-:W-:Y:S07]  /*01a0*/  BRA.U !UP0, `(.L_x_1) ;  /* 0x00000001087c7547 */ /* 0x000fee000b800000 */
[----:B------:R-:W-:-:S07]  /*01b0*/  IMAD.MOV.U32 R6, RZ, RZ, RZ ;  /* 0x000000ffff067224 */ /* 0x000fce00078e00ff */
.L_x_2:
[C---:B------:R-:W-:Y:S01]  /*01c0*/  ISETP.NE.AND P0, PT, R6.reuse, R7, PT ;  /* 0x000000070600720c */ /* 0x040fe20003f05270 */
[C---:B------:R-:W-:Y:S01]  /*01d0*/  VIADD R8, R6.reuse, 0x1 ;  /* 0x0000000106087836 */ /* 0x040fe20000000000 */
[C---:B------:R-:W-:Y:S02]  /*01e0*/  IADD3 R10, PT, PT, R6.reuse, 0x2, RZ ;  /* 0x00000002060a7810 */ /* 0x040fe40007ffe0ff */
[----:B------:R-:W-:-:S04]  /*01f0*/  ISETP.NE.AND P0, PT, R6, R0, P0 ;  /* 0x000000000600720c */ /* 0x000fc80000705270 */
[----:B------:R-:W-:-:S04]  /*0200*/  ISETP.GT.AND P0, PT, R5, RZ, P0 ;  /* 0x000000ff0500720c */ /* 0x000fc80000704270 */
[----:B------:R-:W-:Y:S02]  /*0210*/  SEL R7, R6, R7, P0 ;  /* 0x0000000706077207 */ /* 0x000fe40000000000 */
[----:B------:R-:W-:Y:S02]  /*0220*/  SEL R5, R5, RZ, !P0 ;  /* 0x000000ff05057207 */ /* 0x000fe40004000000 */
[----:B------:R-:W-:-:S04]  /*0230*/  ISETP.NE.AND P1, PT, R8, R7, PT ;  /* 0x000000070800720c */ /* 0x000fc80003f25270 */
[----:B------:R-:W-:-:S04]  /*0240*/  ISETP.NE.AND P1, PT, R8, R0, P1 ;  /* 0x000000000800720c */ /* 0x000fc80000f25270 */
[----:B------:R-:W-:-:S04]  /*0250*/  ISETP.GT.AND P1, PT, R5, RZ, P1 ;  /* 0x000000ff0500720c */ /* 0x000fc80000f24270 */
[----:B------:R-:W-:Y:S01]  /*0260*/  SEL R7, R8, R7, P1 ;  /* 0x0000000708077207 */ /* 0x000fe20000800000 */
[C---:B------:R-:W-:Y:S01]  /*0270*/  VIADD R8, R6.reuse, 0x3 ;  /* 0x0000000306087836 */ /* 0x040fe20000000000 */
[----:B------:R-:W-:Y:S01]  /*0280*/  SEL R5, R5, RZ, !P1 ;  /* 0x000000ff05057207 */ /* 0x000fe20004800000 */
[----:B------:R-:W-:Y:S01]  /*0290*/  VIADD R6, R6, 0x4 ;  /* 0x0000000406067836 */ /* 0x000fe20000000000 */
[----:B------:R-:W-:-:S04]  /*02a0*/  ISETP.NE.AND P2, PT, R10, R7, PT ;  /* 0x000000070a00720c */ /* 0x000fc80003f45270 */
[----:B------:R-:W-:-:S04]  /*02b0*/  ISETP.NE.AND P2, PT, R10, R0, P2 ;  /* 0x000000000a00720c */ /* 0x000fc80001745270 */
[----:B------:R-:W-:-:S04]  /*02c0*/  ISETP.GT.AND P3, PT, R5, RZ, P2 ;  /* 0x000000ff0500720c */ /* 0x000fc80001764270 */
[----:B------:R-:W-:Y:S02]  /*02d0*/  SEL R7, R10, R7, P3 ;  /* 0x000000070a077207 */ /* 0x000fe40001800000 */
[----:B------:R-:W-:Y:S02]  /*02e0*/  SEL R5, R5, RZ, !P3 ;  /* 0x000000ff05057207 */ /* 0x000fe40005800000 */
[C---:B------:R-:W-:Y:S02]  /*02f0*/  ISETP.NE.AND P2, PT, R8.reuse, R7, PT ;  /* 0x000000070800720c */ /* 0x040fe40003f45270 */
[----:B------:R-:W-:Y:S02]  /*0300*/  PLOP3.LUT P0, PT, P3, P0, P1, 0xfe, 0x0 ;  /* 0x000000000000781c */ /* 0x000fe40001f01f16 */
[----:B------:R-:W-:-:S04]  /*0310*/  ISETP.NE.AND P2, PT, R8, R0, P2 ;  /* 0x000000000800720c */ /* 0x000fc80001745270 */
[----:B------:R-:W-:-:S04]  /*0320*/  ISETP.GT.AND P2, PT, R5, RZ, P2 ;  /* 0x000000ff0500720c */ /* 0x000fc80001744270 */
[----:B------:R-:W-:Y:S02]  /*0330*/  PLOP3.LUT P0, PT, P0, P2, PT, 0xf8, 0x8f ;  /* 0x00000000008f781c */ /* 0x000fe40000705f70 */
[----:B------:R-:W-:Y:S02]  /*0340*/  SEL R7, R8, R7, P2 ;  /* 0x0000000708077207 */ /* 0x000fe40001000000 */
[----:B------:R-:W-:-:S09]  /*0350*/  SEL R5, R5, RZ, !P2 ;  /* 0x000000ff05057207 */ /* 0x000fd20005000000 */
[----:B------:R0:W-:Y:S01]  /*0360*/  @P0 STG.E desc[UR6][R2.64], R7 ;  /* 0x0000000702000986 */ /* 0x0001e2000c101906 */
[----:B------:R-:W-:-:S13]  /*0370*/  ISETP.NE.AND P0, PT, R6, R4, PT ;  /* 0x000000040600720c */ /* 0x000fda0003f05270 */
[----:B0-----:R-:W-:Y:S05]  /*0380*/  @P0 BRA `(.L_x_2) ;  /* 0xfffffffc008c0947 */ /* 0x001fea000383ffff */
[----:B------:R-:W-:-:S07]  /*0390*/  IMAD.MOV.U32 R9, RZ, RZ, R4 ;  /* 0x000000ffff097224 */ /* 0x000fce00078e0004 */
.L_x_1:
[----:B------:R-:W-:-:S13]  /*03a0*/  ISETP.NE.AND P0, PT, R12, RZ, PT ;  /* 0x000000ff0c00720c */ /* 0x000fda0003f05270 */
[----:B------:R-:W-:Y:S05]  /*03b0*/  @!P0 BRA `(.L_x_3) ;  /* 0x00000000005c8947 */ /* 0x000fea0003800000 */
[C---:B------:R-:W-:Y:S02]  /*03c0*/  ISETP.NE.AND P0, PT, R9.reuse, R7, PT ;  /* 0x000000070900720c */ /* 0x040fe40003f05270 */
[----:B------:R-:W-:Y:S02]  /*03d0*/  ISETP.NE.AND P1, PT, R12, 0x1, PT ;  /* 0x000000010c00780c */ /* 0x000fe40003f25270 */
[----:B------:R-:W-:-:S04]  /*03e0*/  ISETP.EQ.OR P0, PT, R9, R0, !P0 ;  /* 0x000000000900720c */ /* 0x000fc80004702670 */
[----:B------:R-:W-:-:S13]  /*03f0*/  ISETP.LT.OR P0, PT, R5, 0x1, P0 ;  /* 0x000000010500780c */ /* 0x000fda0000701670 */
[----:B------:R0:W-:Y:S01]  /*0400*/  @!P0 STG.E desc[UR6][R2.64], R9 ;  /* 0x0000000902008986 */ /* 0x0001e2000c101906 */
[----:B------:R-:W-:Y:S02]  /*0410*/  @!P0 IMAD.MOV.U32 R5, RZ, RZ, RZ ;  /* 0x000000ffff058224 */ /* 0x000fe400078e00ff */
[----:B------:R-:W-:Y:S01]  /*0420*/  @!P0 IMAD.MOV.U32 R7, RZ, RZ, R9 ;  /* 0x000000ffff078224 */ /* 0x000fe200078e0009 */
[----:B------:R-:W-:Y:S06]  /*0430*/  @!P1 BRA `(.L_x_3) ;  /* 0x00000000003c9947 */ /* 0x000fec0003800000 */
[C---:B------:R-:W-:Y:S01]  /*0440*/  IADD3 R11, PT, PT, R9.reuse, 0x1, RZ ;  /* 0x00000001090b7810 */ /* 0x040fe20007ffe0ff */
[----:B0-----:R-:W-:-:S03]  /*0450*/  VIADD R9, R9, 0x2 ;  /* 0x0000000209097836 */ /* 0x001fc60000000000 */
[----:B------:R-:W-:-:S04]  /*0460*/  ISETP.NE.AND P0, PT, R11, R7, PT ;  /* 0x000000070b00720c */ /* 0x000fc80003f05270 */
[----:B------:R-:W-:-:S04]  /*0470*/  ISETP.EQ.OR P0, PT, R11, R0, !P0 ;  /* 0x000000000b00720c */ /* 0x000fc80004702670 */
[----:B------:R-:W-:-:S13]  /*0480*/  ISETP.LT.OR P0, PT, R5, 0x1, P0 ;  /* 0x000000010500780c */ /* 0x000fda0000701670 */
[----:B------:R-:W-:Y:S01]  /*0490*/  @!P0 IMAD.MOV.U32 R7, RZ, RZ, R11 ;  /* 0x000000ffff078224 */ /* 0x000fe200078e000b */
[----:B------:R1:W-:Y:S01]  /*04a0*/  @!P0 STG.E desc[UR6][R2.64], R11 ;  /* 0x0000000b02008986 */ /* 0x0003e2000c101906 */
[----:B------:R-:W-:-:S03]  /*04b0*/  @!P0 IMAD.MOV.U32 R5, RZ, RZ, RZ ;  /* 0x000000ffff058224 */ /* 0x000fc600078e00ff */
[----:B------:R-:W-:-:S04]  /*04c0*/  ISETP.NE.AND P1, PT, R9, R7, PT ;  /* 0x000000070900720c */ /* 0x000fc80003f25270 */
[----:B------:R-:W-:-:S04]  /*04d0*/  ISETP.EQ.OR P1, PT, R9, R0, !P1 ;  /* 0x000000000900720c */ /* 0x000fc80004f22670 */
[----:B------:R-:W-:-:S04]  /*04e0*/  ISETP.LT.OR P1, PT, R5, 0x1, P1 ;  /* 0x000000010500780c */ /* 0x000fc80000f21670 */
[----:B------:R-:W-:-:S13]  /*04f0*/  ISETP.EQ.OR P1, PT, R12, 0x2, P1 ;  /* 0x000000020c00780c */ /* 0x000fda0000f22670 */
[----:B------:R1:W-:Y:S01]  /*0500*/  @!P1 STG.E desc[UR6][R2.64], R9 ;  /* 0x0000000902009986 */ /* 0x0003e2000c101906 */
[----:B------:R-:W-:Y:S02]  /*0510*/  @!P1 IMAD.MOV.U32 R7, RZ, RZ, R9 ;  /* 0x000000ffff079224 */ /* 0x000fe400078e0009 */
[----:B------:R-:W-:-:S07]  /*0520*/  @!P1 IMAD.MOV.U32 R5, RZ, RZ, RZ ;  /* 0x000000ffff059224 */ /* 0x000fce00078e00ff */
.L_x_3:
[----:B------:R-:W-:Y:S05]  /*0530*/  @P4 BRA `(.L_x_4) ;  /* 0xfffffff800f44947 */ /* 0x000fea000383ffff */
[----:B------:R-:W-:Y:S05]  /*0540*/  EXIT ;  /* 0x000000000000794d */ /* 0x000fea0003800000 */
.L_x_0:
[----:B------:R-:W0:Y:S01]  /*0550*/  LDC.64 R6, c[0x0][0x390] ;  /* 0x0000e400ff067b82 */ /* 0x000e220000000a00 */
[C---:B------:R-:W-:Y:S01]  /*0560*/  LOP3.LUT R3, R5.reuse, 0x7, RZ, 0xc0, !PT ;  /* 0x0000000705037812 */ /* 0x040fe200078ec0ff */
[----:B------:R-:W-:Y:S01]  /*0570*/  IMAD.MOV.U32 R9, RZ, RZ, RZ ;  /* 0x000000ffff097224 */ /* 0x000fe200078e00ff */
[C---:B------:R-:W-:Y:S01]  /*0580*/  LOP3.LUT R4, R5.reuse, 0x3, RZ, 0xc0, !PT ;  /* 0x0000000305047812 */ /* 0x040fe200078ec0ff */
[----:B------:R-:W-:Y:S01]  /*0590*/  IMAD.MOV.U32 R8, RZ, RZ, R0 ;  /* 0x000000ffff087224 */ /* 0x000fe200078e0000 */
[----:B------:R-:W-:-:S05]  /*05a0*/  LOP3.LUT R5, R5, 0x7ffffff8, RZ, 0xc0, !PT ;  /* 0x7ffffff805057812 */ /* 0x000fca00078ec0ff */
[----:B------:R-:W-:Y:S01]  /*05b0*/  IMAD.MOV R18, RZ, RZ, -R5 ;  /* 0x000000ffff127224 */ /* 0x000fe200078e0a05 */
[----:B0-----:R-:W-:-:S04]  /*05c0*/  LEA R6, P0, R2, R6, 0x2 ;  /* 0x0000000602067211 */ /* 0x001fc800078010ff */
[----:B------:R-:W-:Y:S02]  /*05d0*/  IADD3 R6, P1, PT, R6, 0x10, RZ ;  /* 0x0000001006067810 */ /* 0x000fe40007f3e0ff */
[----:B------:R-:W-:Y:S01]  /*05e0*/  LEA.HI.X R19, R2, R7, RZ, 0x2, P0 ;  /* 0x0000000702137211 */ /* 0x000fe200000f14ff */
[----:B------:R-:W-:-:S04]  /*05f0*/  HFMA2 R7, -RZ, RZ, 0, 5.9604644775390625e-06 ;  /* 0x00000064ff077431 */ /* 0x000fc800000001ff */
[----:B------:R-:W-:-:S07]  /*0600*/  IMAD.X R19, RZ, RZ, R19, P1 ;  /* 0x000000ffff137224 */ /* 0x000fce00008e0613 */
.L_x_12:
[----:B------:R-:W-:-:S07]  /*0610*/  IMAD.MOV.U32 R21, RZ, RZ, RZ ;  /* 0x000000ffff157224 */ /* 0x000fce00078e00ff */
.L_x_11:
[----:B------:R-:W-:-:S04]  /*0620*/  ISETP.NE.AND P0, PT, R21, R8, PT ;  /* 0x000000081500720c */ /* 0x000fc80003f05270 */
[----:B------:R-:W-:-:S13]  /*0630*/  ISETP.NE.AND P0, PT, R21, R0, P0 ;  /* 0x000000001500720c */ /* 0x000fda0000705270 */
[----:B------:R-:W-:Y:S05]  /*0640*/  @!P0 BRA `(.L_x_5) ;  /* 0x00000008001c8947 */ /* 0x000fea0003800000 */
[----:B------:R-:W0:Y:S01]  /*0650*/  LDCU UR4, c[0x0][0x384] ;  /* 0x00007080ff0477ac */ /* 0x000e220008000800 */
[----:B------:R-:W-:Y:S01]  /*0660*/  CS2R R22, SRZ ;  /* 0x0000000000167805 */ /* 0x000fe2000001ff00 */
[----:B0-----:R-:W-:Y:S02]  /*0670*/  UISETP.GE.U32.AND UP0, UPT, UR4, 0x8, UPT ;  /* 0x000000080400788c */ /* 0x001fe4000bf06070 */
[----:B------:R-:W-:-:S07]  /*0680*/  IMAD R20, R21, UR4, RZ ;  /* 0x0000000415147c24 */ /* 0x000fce000f8e02ff */
[----:B------:R-:W-:Y:S05]  /*0690*/  BRA.U !UP0, `(.L_x_6) ;  /* 0x0000000108c07547 */ /* 0x000fea000b800000 */
[----:B------:R-:W0:Y:S01]  /*06a0*/  LDC.64 R10, c[0x0][0x390] ;  /* 0x0000e400ff0a7b82 */ /* 0x000e220000000a00 */
[----:B------:R-:W-:Y:S01]  /*06b0*/  MOV R22, RZ ;  /* 0x000000ff00167202 */ /* 0x000fe20000000f00 */
[----:B------:R-:W-:Y:S02]  /*06c0*/  IMAD.MOV.U32 R14, RZ, RZ, R18 ;  /* 0x000000ffff0e7224 */ /* 0x000fe400078e0012 */
[----:B0-----:R-:W-:-:S03]  /*06d0*/  IMAD.WIDE.U32 R10, R20, 0x4, R10 ;  /* 0x00000004140a7825 */ /* 0x001fc600078e000a */
[----:B------:R-:W-:Y:S01]  /*06e0*/  IADD3 R12, P0, PT, R10, 0x10, RZ ;  /* 0x000000100a0c7810 */ /* 0x000fe20007f1e0ff */
[----:B------:R-:W-:-:S04]  /*06f0*/  IMAD.MOV.U32 R10, RZ, RZ, R6 ;  /* 0x000000ffff0a7224 */ /* 0x000fc800078e0006 */
[----:B------:R-:W-:Y:S02]  /*0700*/  IMAD.X R13, RZ, RZ, R11, P0 ;  /* 0x000000ffff0d7224 */ /* 0x000fe400000e060b */
[----:B------:R-:W-:-:S07]  /*0710*/  IMAD.MOV.U32 R11, RZ, RZ, R19 ;  /* 0x000000ffff0b7224 */ /* 0x000fce00078e0013 */
.L_x_7:
[----:B------:R-:W2:Y:S04]  /*0720*/  LDG.E R17, desc[UR6][R10.64+-0x10] ;  /* 0xfffff0060a117981 */ /* 0x000ea8000c1e1900 */
[----:B------:R-:W2:Y:S04]  /*0730*/  LDG.E R24, desc[UR6][R12.64+-0x10] ;  /* 0xfffff0060c187981 */ /* 0x000ea8000c1e1900 */
[----:B------:R-:W3:Y:S04]  /*0740*/  LDG.E R26, desc[UR6][R10.64+-0xc] ;  /* 0xfffff4060a1a7981 */ /* 0x000ee8000c1e1900 */
[----:B------:R-:W3:Y:S04]  /*0750*/  LDG.E R27, desc[UR6][R12.64+-0xc] ;  /* 0xfffff4060c1b7981 */ /* 0x000ee8000c1e1900 */
[----:B------:R-:W4:Y:S04]  /*0760*/  LDG.E R15, desc[UR6][R10.64+-0x8] ;  /* 0xfffff8060a0f7981 */ /* 0x000f28000c1e1900 */
[----:B------:R-:W4:Y:S01]  /*0770*/  LDG.E R16, desc[UR6][R12.64+-0x8] ;  /* 0xfffff8060c107981 */ /* 0x000f22000c1e1900 */
[----:B--2---:R-:W-:-:S03]  /*0780*/  IMAD.IADD R23, R17, 0x1, -R24 ;  /* 0x0000000111177824 */ /* 0x004fc600078e0a18 */
[----:B------:R-:W2:Y:S04]  /*0790*/  LDG.E R24, desc[UR6][R10.64+-0x4] ;  /* 0xfffffc060a187981 */ /* 0x000ea8000c1e1900 */
[----:B------:R-:W2:Y:S01]  /*07a0*/  LDG.E R17, desc[UR6][R12.64+-0x4] ;  /* 0xfffffc060c117981 */ /* 0x000ea2000c1e1900 */
[----:B------:R-:W-:Y:S01]  /*07b0*/  IMAD R25, R23, R23, R22 ;  /* 0x0000001717197224 */ /* 0x000fe200078e0216 */
[----:B---3--:R-:W-:Y:S02]  /*07c0*/  IADD3 R26, PT, PT, R26, -R27, RZ ;  /* 0x8000001b1a1a7210 */ /* 0x008fe40007ffe0ff */
[----:B------:R-:W3:Y:S04]  /*07d0*/  LDG.E R22, desc[UR6][R10.64] ;  /* 0x000000060a167981 */ /* 0x000ee8000c1e1900 */
[----:B------:R-:W3:Y:S01]  /*07e0*/  LDG.E R23, desc[UR6][R12.64] ;  /* 0x000000060c177981 */ /* 0x000ee2000c1e1900 */
[----:B------:R-:W-:-:S02]  /*07f0*/  IMAD R25, R26, R26, R25 ;  /* 0x0000001a1a197224 */ /* 0x000fc400078e0219 */
[----:B----4-:R-:W-:Y:S02]  /*0800*/  IMAD.IADD R16, R15, 0x1, -R16 ;  /* 0x000000010f107824 */ /* 0x010fe400078e0a10 */
[----:B------:R-:W4:Y:S02]  /*0810*/  LDG.E R15, desc[UR6][R12.64+0x4] ;  /* 0x000004060c0f7981 */ /* 0x000f24000c1e1900 */
[----:B------:R-:W-:Y:S02]  /*0820*/  IMAD R25, R16, R16, R25 ;  /* 0x0000001010197224 */ /* 0x000fe400078e0219 */
[----:B------:R-:W4:Y:S01]  /*0830*/  LDG.E R16, desc[UR6][R10.64+0x4] ;  /* 0x000004060a107981 */ /* 0x000f22000c1e1900 */
[----:B--2---:R-:W-:-:S03]  /*0840*/  IMAD.IADD R24, R24, 0x1, -R17 ;  /* 0x0000000118187824 */ /* 0x004fc600078e0a11 */
[----:B------:R-:W2:Y:S01]  /*0850*/  LDG.E R17, desc[UR6][R12.64+0xc] ;  /* 0x00000c060c117981 */ /* 0x000ea2000c1e1900 */
[----:B------:R-:W-:-:S03]  /*0860*/  IMAD R26, R24, R24, R25 ;  /* 0x00000018181a7224 */ /* 0x000fc600078e0219 */
[----:B------:R-:W5:Y:S04]  /*0870*/  LDG.E R25, desc[UR6][R10.64+0x8] ;  /* 0x000008060a197981 */ /* 0x000f68000c1e1900 */
[----:B------:R0:W5:Y:S01]  /*0880*/  LDG.E R24, desc[UR6][R12.64+0x8] ;  /* 0x000008060c187981 */ /* 0x000162000c1e1900 */
[----:B---3--:R-:W-:-:S03]  /*0890*/  IMAD.IADD R23, R22, 0x1, -R23 ;  /* 0x0000000116177824 */ /* 0x008fc600078e0a17 */
[----:B------:R1:W2:Y:S01]  /*08a0*/  LDG.E R22, desc[UR6][R10.64+0xc] ;  /* 0x00000c060a167981 */ /* 0x0002a2000c1e1900 */
[----:B------:R-:W-:Y:S02]  /*08b0*/  VIADD R14, R14, 0x8 ;  /* 0x000000080e0e7836 */ /* 0x000fe40000000000 */
[----:B----4-:R-:W-:-:S03]  /*08c0*/  IMAD.IADD R15, R16, 0x1, -R15 ;  /* 0x00000001100f7824 */ /* 0x010fc600078e0a0f */
[----:B------:R-:W-:Y:S01]  /*08d0*/  ISETP.NE.AND P0, PT, R14, RZ, PT ;  /* 0x000000ff0e00720c */ /* 0x000fe20003f05270 */
[----:B------:R-:W-:Y:S01]  /*08e0*/  IMAD R26, R23, R23, R26 ;  /* 0x00000017171a7224 */ /* 0x000fe200078e021a */
[----:B0-----:R-:W-:-:S03]  /*08f0*/  IADD3 R12, P2, PT, R12, 0x20, RZ ;  /* 0x000000200c0c7810 */ /* 0x001fc60007f5e0ff */
[----:B------:R-:W-:Y:S01]  /*0900*/  IMAD R26, R15, R15, R26 ;  /* 0x0000000f0f1a7224 */ /* 0x000fe200078e021a */
[----:B-1----:R-:W-:Y:S01]  /*0910*/  IADD3 R10, P1, PT, R10, 0x20, RZ ;  /* 0x000000200a0a7810 */ /* 0x002fe20007f3e0ff */
[----:B------:R-:W-:-:S04]  /*0920*/  IMAD.X R13, RZ, RZ, R13, P2 ;  /* 0x000000ffff0d7224 */ /* 0x000fc800010e060d */
[----:B------:R-:W-:Y:S01]  /*0930*/  IMAD.X R11, RZ, RZ, R11, P1 ;  /* 0x000000ffff0b7224 */ /* 0x000fe200008e060b */
[----:B-----5:R-:W-:Y:S01]  /*0940*/  IADD3 R25, PT, PT, R25, -R24, RZ ;  /* 0x8000001819197210 */ /* 0x020fe20007ffe0ff */
[----:B--2---:R-:W-:-:S04]  /*0950*/  IMAD.IADD R17, R22, 0x1, -R17 ;  /* 0x0000000116117824 */ /* 0x004fc800078e0a11 */
[----:B------:R-:W-:-:S04]  /*0960*/  IMAD R26, R25, R25, R26 ;  /* 0x00000019191a7224 */ /* 0x000fc800078e021a */
[----:B------:R-:W-:Y:S01]  /*0970*/  IMAD R22, R17, R17, R26 ;  /* 0x0000001111167224 */ /* 0x000fe200078e021a */
[----:B------:R-:W-:Y:S06]  /*0980*/  @P0 BRA `(.L_x_7) ;  /* 0xfffffffc00640947 */ /* 0x000fec000383ffff */
[----:B------:R-:W-:-:S07]  /*0990*/  IMAD.MOV.U32 R23, RZ, RZ, R5 ;  /* 0x000000ffff177224 */ /* 0x000fce00078e0005 */
.L_x_6:
[----:B------:R-:W-:-:S13]  /*09a0*/  ISETP.NE.AND P0, PT, R3, RZ, PT ;  /* 0x000000ff0300720c */ /* 0x000fda0003f05270 */
[----:B------:R-:W-:Y:S05]  /*09b0*/  @!P0 BRA `(.L_x_8) ;  /* 0x0000000400208947 */ /* 0x000fea0003800000 */
[----:B------:R-:W-:Y:S02]  /*09c0*/  IADD3 R10, PT, PT, R3, -0x1, RZ ;  /* 0xffffffff030a7810 */ /* 0x000fe40007ffe0ff */
[----:B------:R-:W-:Y:S02]  /*09d0*/  ISETP.NE.AND P0, PT, R4, RZ, PT ;  /* 0x000000ff0400720c */ /* 0x000fe40003f05270 */
[----:B------:R-:W-:-:S13]  /*09e0*/  ISETP.GE.U32.AND P1, PT, R10, 0x3, PT ;  /* 0x000000030a00780c */ /* 0x000fda0003f26070 */
[----:B------:R-:W-:Y:S05]  /*09f0*/  @!P1 BRA `(.L_x_9) ;  /* 0x00000000007c9947 */ /* 0x000fea0003800000 */
[----:B------:R-:W0:Y:S01]  /*0a00*/  LDC.64 R14, c[0x0][0x390] ;  /* 0x0000e400ff0e7b82 */ /* 0x000e220000000a00 */
[C-C-:B------:R-:W-:Y:S01]  /*0a10*/  IMAD.IADD R17, R2.reuse, 0x1, R23.reuse ;  /* 0x0000000102117824 */ /* 0x140fe200078e0217 */
[-C--:B------:R-:W-:Y:S01]  /*0a20*/  IADD3 R13, P1, PT, R2, R23.reuse, RZ ;  /* 0x00000017020d7210 */ /* 0x080fe20007f3e0ff */
[C---:B------:R-:W-:Y:S01]  /*0a30*/  IMAD.IADD R25, R20.reuse, 0x1, R23 ;  /* 0x0000000114197824 */ /* 0x040fe200078e0217 */
[----:B------:R-:W-:-:S03]  /*0a40*/  IADD3 R24, P3, PT, R20, R23, RZ ;  /* 0x0000001714187210 */ /* 0x000fc60007f7e0ff */
[----:B------:R-:W-:Y:S01]  /*0a50*/  IMAD.X R26, RZ, RZ, RZ, P1 ;  /* 0x000000ffff1a7224 */ /* 0x000fe200008e06ff */
[----:B------:R-:W1:Y:S01]  /*0a60*/  LDC.64 R10, c[0x0][0x390] ;  /* 0x0000e400ff0a7b82 */ /* 0x000e620000000a00 */
[----:B0-----:R-:W-:-:S04]  /*0a70*/  IMAD.WIDE.U32 R16, R17, 0x4, R14 ;  /* 0x0000000411107825 */ /* 0x001fc800078e000e */
[----:B------:R-:W-:Y:S02]  /*0a80*/  IMAD.WIDE.U32 R14, R25, 0x4, R14 ;  /* 0x00000004190e7825 */ /* 0x000fe400078e000e */
[----:B------:R-:W2:Y:S01]  /*0a90*/  LDG.E R16, desc[UR6][R16.64] ;  /* 0x0000000610107981 */ /* 0x000ea2000c1e1900 */
[CC--:B-1----:R-:W-:Y:S01]  /*0aa0*/  LEA R12, P2, R13.reuse, R10.reuse, 0x2 ;  /* 0x0000000a0d0c7211 */ /* 0x0c2fe200078410ff */
[----:B------:R-:W-:Y:S01]  /*0ab0*/  IMAD.X R25, RZ, RZ, RZ, P3 ;  /* 0x000000ffff197224 */ /* 0x000fe200018e06ff */
[C---:B------:R-:W-:Y:S01]  /*0ac0*/  LEA R10, P4, R24.reuse, R10, 0x2 ;  /* 0x0000000a180a7211 */ /* 0x040fe200078810ff */
[----:B------:R-:W2:Y:S01]  /*0ad0*/  LDG.E R15, desc[UR6][R14.64] ;  /* 0x000000060e0f7981 */ /* 0x000ea2000c1e1900 */
[-C--:B------:R-:W-:Y:S02]  /*0ae0*/  LEA.HI.X R13, R13, R11.reuse, R26, 0x2, P2 ;  /* 0x0000000b0d0d7211 */ /* 0x080fe400010f141a */
[----:B------:R-:W-:-:S03]  /*0af0*/  LEA.HI.X R11, R24, R11, R25, 0x2, P4 ;  /* 0x0000000b180b7211 */ /* 0x000fc600020f1419 */
[----:B------:R-:W3:Y:S04]  /*0b00*/  LDG.E R26, desc[UR6][R12.64+0x4] ;  /* 0x000004060c1a7981 */ /* 0x000ee8000c1e1900 */
[----:B------:R-:W3:Y:S04]  /*0b10*/  LDG.E R28, desc[UR6][R10.64+0x4] ;  /* 0x000004060a1c7981 */ /* 0x000ee8000c1e1900 */
[----:B------:R-:W4:Y:S04]  /*0b20*/  LDG.E R27, desc[UR6][R12.64+0x8] ;  /* 0x000008060c1b7981 */ /* 0x000f28000c1e1900 */
[----:B------:R-:W4:Y:S04]  /*0b30*/  LDG.E R24, desc[UR6][R10.64+0x8] ;  /* 0x000008060a187981 */ /* 0x000f28000c1e1900 */
[----:B------:R-:W5:Y:S04]  /*0b40*/  LDG.E R25, desc[UR6][R12.64+0xc] ;  /* 0x00000c060c197981 */ /* 0x000f68000c1e1900 */
[----:B------:R-:W5:Y:S01]  /*0b50*/  LDG.E R14, desc[UR6][R10.64+0xc] ;  /* 0x00000c060a0e7981 */ /* 0x000f62000c1e1900 */
[----:B------:R-:W-:Y:S01]  /*0b60*/  VIADD R23, R23, 0x4 ;  /* 0x0000000417177836 */ /* 0x000fe20000000000 */
[----:B--2---:R-:W-:-:S05]  /*0b70*/  IADD3 R29, PT, PT, R16, -R15, RZ ;  /* 0x8000000f101d7210 */ /* 0x004fca0007ffe0ff */
[----:B------:R-:W-:Y:S02]  /*0b80*/  IMAD R22, R29, R29, R22 ;  /* 0x0000001d1d167224 */ /* 0x000fe400078e0216 */
[----:B---3--:R-:W-:-:S04]  /*0b90*/  IMAD.IADD R26, R26, 0x1, -R28 ;  /* 0x000000011a1a7824 */ /* 0x008fc800078e0a1c */
[----:B------:R-:W-:Y:S02]  /*0ba0*/  IMAD R22, R26, R26, R22 ;  /* 0x0000001a1a167224 */ /* 0x000fe400078e0216 */
[----:B----4-:R-:W-:-:S04]  /*0bb0*/  IMAD.IADD R27, R27, 0x1, -R24 ;  /* 0x000000011b1b7824 */ /* 0x010fc800078e0a18 */
[----:B------:R-:W-:Y:S02]  /*0bc0*/  IMAD R22, R27, R27, R22 ;  /* 0x0000001b1b167224 */ /* 0x000fe400078e0216 */
[----:B-----5:R-:W-:-:S04]  /*0bd0*/  IMAD.IADD R25, R25, 0x1, -R14 ;  /* 0x0000000119197824 */ /* 0x020fc800078e0a0e */
[----:B------:R-:W-:-:S07]  /*0be0*/  IMAD R22, R25, R25, R22 ;  /* 0x0000001919167224 */ /* 0x000fce00078e0216 */
.L_x_9:
[----:B------:R-:W-:Y:S05]  /*0bf0*/  @!P0 BRA `(.L_x_8) ;  /* 0x0000000000908947 */ /* 0x000fea0003800000 */
[----:B------:R-:W-:Y:S01]  /*0c00*/  ISETP.NE.AND P0, PT, R4, 0x1, PT ;  /* 0x000000010400780c */ /* 0x000fe20003f05270 */
[----:B------:R-:W-:-:S12]  /*0c10*/  ULOP3.LUT UP0, URZ, UR4, 0x1, URZ, 0xc0, !UPT ;  /* 0x0000000104ff7892 */ /* 0x000fd8000f80c0ff */
[----:B------:R-:W-:Y:S05]  /*0c20*/  @!P0 BRA `(.L_x_10) ;  /* 0x00000000005c8947 */ /* 0x000fea0003800000 */
[----:B------:R-:W0:Y:S01]  /*0c30*/  LDC.64 R14, c[0x0][0x390] ;  /* 0x0000e400ff0e7b82 */ /* 0x000e220000000a00 */
[-C--:B------:R-:W-:Y:S01]  /*0c40*/  IADD3 R13, PT, PT, R2, R23.reuse, RZ ;  /* 0x00000017020d7210 */ /* 0x080fe20007ffe0ff */
[----:B------:R-:W-:Y:S01]  /*0c50*/  IMAD.IADD R25, R20, 0x1, R23 ;  /* 0x0000000114197824 */ /* 0x000fe200078e0217 */
[----:B------:R-:W-:-:S05]  /*0c60*/  IADD3 R17, P0, PT, R2, R23, RZ ;  /* 0x0000001702117210 */ /* 0x000fca0007f1e0ff */
[----:B------:R-:W1:Y:S01]  /*0c70*/  LDC.64 R10, c[0x0][0x390] ;  /* 0x0000e400ff0a7b82 */ /* 0x000e620000000a00 */
[----:B------:R-:W-:Y:S02]  /*0c80*/  IMAD.X R24, RZ, RZ, RZ, P0 ;  /* 0x000000ffff187224 */ /* 0x000fe400000e06ff */
[----:B0-----:R-:W-:-:S04]  /*0c90*/  IMAD.WIDE.U32 R12, R13, 0x4, R14 ;  /* 0x000000040d0c7825 */ /* 0x001fc800078e000e */
[----:B------:R-:W-:Y:S01]  /*0ca0*/  IMAD.WIDE.U32 R14, R25, 0x4, R14 ;  /* 0x00000004190e7825 */ /* 0x000fe200078e000e */
[----:B------:R-:W-:Y:S01]  /*0cb0*/  IADD3 R25, P1, PT, R20, R23, RZ ;  /* 0x0000001714197210 */ /* 0x000fe20007f3e0ff */
[----:B------:R-:W2:Y:S01]  /*0cc0*/  LDG.E R12, desc[UR6][R12.64] ;  /* 0x000000060c0c7981 */ /* 0x000ea2000c1e1900 */
[----:B-1----:R-:W-:-:S03]  /*0cd0*/  LEA R16, P0, R17, R10, 0x2 ;  /* 0x0000000a11107211 */ /* 0x002fc600078010ff */
[----:B------:R-:W2:Y:S01]  /*0ce0*/  LDG.E R15, desc[UR6][R14.64] ;  /* 0x000000060e0f7981 */ /* 0x000ea2000c1e1900 */
[----:B------:R-:W-:Y:S01]  /*0cf0*/  LEA.HI.X R17, R17, R11, R24, 0x2, P0 ;  /* 0x0000000b11117211 */ /* 0x000fe200000f1418 */
[----:B------:R-:W-:Y:S01]  /*0d00*/  IMAD.X R24, RZ, RZ, RZ, P1 ;  /* 0x000000ffff187224 */ /* 0x000fe200008e06ff */
[----:B------:R-:W-:-:S03]  /*0d10*/  LEA R10, P0, R25, R10, 0x2 ;  /* 0x0000000a190a7211 */ /* 0x000fc600078010ff */
[----:B------:R-:W3:Y:S01]  /*0d20*/  LDG.E R16, desc[UR6][R16.64+0x4] ;  /* 0x0000040610107981 */ /* 0x000ee2000c1e1900 */
[----:B------:R-:W-:-:S06]  /*0d30*/  LEA.HI.X R11, R25, R11, R24, 0x2, P0 ;  /* 0x0000000b190b7211 */ /* 0x000fcc00000f1418 */
[----:B------:R-:W3:Y:S01]  /*0d40*/  LDG.E R11, desc[UR6][R10.64+0x4] ;  /* 0x000004060a0b7981 */ /* 0x000ee2000c1e1900 */
[----:B------:R-:W-:Y:S02]  /*0d50*/  VIADD R23, R23, 0x2 ;  /* 0x0000000217177836 */ /* 0x000fe40000000000 */
[----:B--2---:R-:W-:-:S04]  /*0d60*/  IMAD.IADD R25, R12, 0x1, -R15 ;  /* 0x000000010c197824 */ /* 0x004fc800078e0a0f */
[----:B------:R-:W-:Y:S01]  /*0d70*/  IMAD R22, R25, R25, R22 ;  /* 0x0000001919167224 */ /* 0x000fe200078e0216 */
[----:B---3--:R-:W-:-:S05]  /*0d80*/  IADD3 R27, PT, PT, R16, -R11, RZ ;  /* 0x8000000b101b7210 */ /* 0x008fca0007ffe0ff */
[----:B------:R-:W-:-:S07]  /*0d90*/  IMAD R22, R27, R27, R22 ;  /* 0x0000001b1b167224 */ /* 0x000fce00078e0216 */
.L_x_10:
[----:B------:R-:W-:Y:S05]  /*0da0*/  BRA.U !UP0, `(.L_x_8) ;  /* 0x0000000108247547 */ /* 0x000fea000b800000 */
[----:B------:R-:W0:Y:S01]  /*0db0*/  LDC.64 R10, c[0x0][0x390] ;  /* 0x0000e400ff0a7b82 */ /* 0x000e220000000a00 */
[--C-:B------:R-:W-:Y:S02]  /*0dc0*/  IMAD.IADD R13, R2, 0x1, R23.reuse ;  /* 0x00000001020d7824 */ /* 0x100fe400078e0217 */
[----:B------:R-:W-:Y:S02]  /*0dd0*/  IMAD.IADD R15, R20, 0x1, R23 ;  /* 0x00000001140f7824 */ /* 0x000fe400078e0217 */
[----:B0-----:R-:W-:-:S04]  /*0de0*/  IMAD.WIDE.U32 R12, R13, 0x4, R10 ;  /* 0x000000040d0c7825 */ /* 0x001fc800078e000a */
[----:B------:R-:W-:Y:S02]  /*0df0*/  IMAD.WIDE.U32 R10, R15, 0x4, R10 ;  /* 0x000000040f0a7825 */ /* 0x000fe400078e000a */
[----:B------:R-:W2:Y:S04]  /*0e00*/  LDG.E R12, desc[UR6][R12.64] ;  /* 0x000000060c0c7981 */ /* 0x000ea8000c1e1900 */
[----:B------:R-:W2:Y:S02]  /*0e10*/  LDG.E R11, desc[UR6][R10.64] ;  /* 0x000000060a0b7981 */ /* 0x000ea4000c1e1900 */
[----:B--2---:R-:W-:-:S04]  /*0e20*/  IMAD.IADD R15, R12, 0x1, -R11 ;  /* 0x000000010c0f7824 */ /* 0x004fc800078e0a0b */
[----:B------:R-:W-:-:S07]  /*0e30*/  IMAD R22, R15, R15, R22 ;  /* 0x0000000f0f167224 */ /* 0x000fce00078e0216 */
.L_x_8:
[----:B------:R-:W-:-:S13]  /*0e40*/  ISETP.GE.AND P0, PT, R22, R7, PT ;  /* 0x000000071600720c */ /* 0x000fda0003f06270 */
[----:B------:R-:W0:Y:S01]  /*0e50*/  @!P0 LDC R13, c[0x0][0x388] ;  /* 0x0000e200ff0d8b82 */ /* 0x000e220000000800 */
[----:B------:R-:W-:Y:S01]  /*0e60*/  @!P0 MOV R7, R22 ;  /* 0x0000001600078202 */ /* 0x000fe20000000f00 */
[----:B------:R-:W-:-:S06]  /*0e70*/  @!P0 IMAD.MOV.U32 R8, RZ, RZ, R21 ;  /* 0x000000ffff088224 */ /* 0x000fcc00078e0015 */
[----:B------:R-:W1:Y:S01]  /*0e80*/  @!P0 LDC.64 R10, c[0x0][0x398] ;  /* 0x0000e600ff0a8b82 */ /* 0x000e620000000a00 */
[----:B0-----:R-:W-:-:S04]  /*0e90*/  @!P0 IMAD R13, R0, R13, R9 ;  /* 0x0000000d000d8224 */ /* 0x001fc800078e0209 */
[----:B-1----:R-:W-:-:S05]  /*0ea0*/  @!P0 IMAD.WIDE.U32 R10, R13, 0x4, R10 ;  /* 0x000000040d0a8825 */ /* 0x002fca00078e000a */
[----:B------:R0:W-:Y:S02]  /*0eb0*/  @!P0 STG.E desc[UR6][R10.64], R21 ;  /* 0x000000150a008986 */ /* 0x0001e4000c101906 */
.L_x_5:
[----:B------:R-:W1:Y:S01]  /*0ec0*/  LDCU UR4, c[0x0][0x380] ;  /* 0x00007000ff0477ac */ /* 0x000e620008000800 */
[----:B0-----:R-:W-:-:S05]  /*0ed0*/  VIADD R21, R21, 0x1 ;  /* 0x0000000115157836 */ /* 0x001fca0000000000 */
[----:B-1----:R-:W-:-:S13]  /*0ee0*/  ISETP.NE.AND P0, PT, R21, UR4, PT ;  /* 0x0000000415007c0c */ /* 0x002fda000bf05270 */
[----:B------:R-:W-:Y:S05]  /*0ef0*/  @P0 BRA `(.L_x_11) ;  /* 0xfffffff400c80947 */ /* 0x000fea000383ffff */
[----:B------:R-:W0:Y:S01]  /*0f00*/  LDCU UR4, c[0x0][0x388] ;  /* 0x00007100ff0477ac */ /* 0x000e220008000800 */
[----:B------:R-:W-:-:S05]  /*0f10*/  VIADD R9, R9, 0x1 ;  /* 0x0000000109097836 */ /* 0x000fca0000000000 */
[----:B0-----:R-:W-:-:S13]  /*0f20*/  ISETP.NE.AND P0, PT, R9, UR4, PT ;  /* 0x0000000409007c0c */ /* 0x001fda000bf05270 */
[----:B------:R-:W-:Y:S05]  /*0f30*/  @!P0 EXIT ;  /* 0x000000000000894d */ /* 0x000fea0003800000 */
[----:B------:R-:W-:Y:S05]  /*0f40*/  BRA `(.L_x_12) ;  /* 0xfffffff400b07947 */ /* 0x000fea000383ffff */
.L_x_13:
[----:B------:R-:W-:-:S00]  /*0f50*/  BRA `(.L_x_13) ;  /* 0xfffffffc00fc7947 */ /* 0x000fc0000383ffff */
[----:B------:R-:W-:-:S00]  /*0f60*/  NOP ;  /* 0x0000000000007918 */ /* 0x000fc00000000000 */
        /* <DEDUP_REMOVED lines=9> */
.L_x_14:


//--------------------- .nv.shared.reserved.0     --------------------------
	.section	.nv.shared.reserved.0,"aw",@nobits
	.weak		__nv_reservedSMEM_offset_0_alias
	.size		__nv_reservedSMEM_offset_0_alias, 0, 64
	.other		__nv_reservedSMEM_offset_0_alias,@"STO_CUDA_RESERVED_SHARED STV_DEFAULT"
__nv_reservedSMEM_offset_0_alias:
	.zero		0
	.zero		64


//--------------------- .nv.constant0._Z3knniiiPiS_ --------------------------
	.section	.nv.constant0._Z3knniiiPiS_,"a",@progbits
	.sectionflags	@""
	.align	4
.nv.constant0._Z3knniiiPiS_:
	.zero		928


//--------------------- SYMBOLS --------------------------

	.type		.nv.reservedSmem.offset0,@object
	.size		.nv.reservedSmem.offset0,0x4
